//
// Generated by NVIDIA NVVM Compiler
//
// Compiler Build ID: CL-36424714
// Cuda compilation tools, release 13.0, V13.0.88
// Based on NVVM 20.0.0
//

.version 9.0
.target sm_100
.address_size 64

	// .globl	_Z10fivePoint4N6thrust24THRUST_300001_SM_1000_NS10device_ptrIKfEENS1_IfEEii
// _ZZ10fivePoint4N6thrust24THRUST_300001_SM_1000_NS10device_ptrIKfEENS1_IfEEiiE6buffer has been demoted
.global .align 1 .b8 _ZN34_INTERNAL_6d9b2503_4_k_cu_10bd85cd4cuda3std3__45__cpo5beginE[1];
.global .align 1 .b8 _ZN34_INTERNAL_6d9b2503_4_k_cu_10bd85cd4cuda3std3__45__cpo3endE[1];
.global .align 1 .b8 _ZN34_INTERNAL_6d9b2503_4_k_cu_10bd85cd4cuda3std3__45__cpo6cbeginE[1];
.global .align 1 .b8 _ZN34_INTERNAL_6d9b2503_4_k_cu_10bd85cd4cuda3std3__45__cpo4cendE[1];
.global .align 1 .b8 _ZN34_INTERNAL_6d9b2503_4_k_cu_10bd85cd4cuda3std3__45__cpo6rbeginE[1];
.global .align 1 .b8 _ZN34_INTERNAL_6d9b2503_4_k_cu_10bd85cd4cuda3std3__45__cpo4rendE[1];
.global .align 1 .b8 _ZN34_INTERNAL_6d9b2503_4_k_cu_10bd85cd4cuda3std3__45__cpo7crbeginE[1];
.global .align 1 .b8 _ZN34_INTERNAL_6d9b2503_4_k_cu_10bd85cd4cuda3std3__45__cpo5crendE[1];
.global .align 1 .b8 _ZN34_INTERNAL_6d9b2503_4_k_cu_10bd85cd4cuda3std3__436_GLOBAL__N__6d9b2503_4_k_cu_10bd85cd6ignoreE[1];
.global .align 1 .b8 _ZN34_INTERNAL_6d9b2503_4_k_cu_10bd85cd4cuda3std3__419piecewise_constructE[1];
.global .align 1 .b8 _ZN34_INTERNAL_6d9b2503_4_k_cu_10bd85cd4cuda3std3__48in_placeE[1];
.global .align 1 .b8 _ZN34_INTERNAL_6d9b2503_4_k_cu_10bd85cd4cuda3std3__420unreachable_sentinelE[1];
.global .align 1 .b8 _ZN34_INTERNAL_6d9b2503_4_k_cu_10bd85cd4cuda3std3__47nulloptE[1];
.global .align 1 .b8 _ZN34_INTERNAL_6d9b2503_4_k_cu_10bd85cd4cuda3std3__48unexpectE[1];
.global .align 1 .b8 _ZN34_INTERNAL_6d9b2503_4_k_cu_10bd85cd4cuda3std6ranges3__45__cpo4swapE[1];
.global .align 1 .b8 _ZN34_INTERNAL_6d9b2503_4_k_cu_10bd85cd4cuda3std6ranges3__45__cpo9iter_moveE[1];
.global .align 1 .b8 _ZN34_INTERNAL_6d9b2503_4_k_cu_10bd85cd4cuda3std6ranges3__45__cpo5beginE[1];
.global .align 1 .b8 _ZN34_INTERNAL_6d9b2503_4_k_cu_10bd85cd4cuda3std6ranges3__45__cpo3endE[1];
.global .align 1 .b8 _ZN34_INTERNAL_6d9b2503_4_k_cu_10bd85cd4cuda3std6ranges3__45__cpo6cbeginE[1];
.global .align 1 .b8 _ZN34_INTERNAL_6d9b2503_4_k_cu_10bd85cd4cuda3std6ranges3__45__cpo4cendE[1];
.global .align 1 .b8 _ZN34_INTERNAL_6d9b2503_4_k_cu_10bd85cd4cuda3std6ranges3__45__cpo7advanceE[1];
.global .align 1 .b8 _ZN34_INTERNAL_6d9b2503_4_k_cu_10bd85cd4cuda3std6ranges3__45__cpo9iter_swapE[1];
.global .align 1 .b8 _ZN34_INTERNAL_6d9b2503_4_k_cu_10bd85cd4cuda3std6ranges3__45__cpo4nextE[1];
.global .align 1 .b8 _ZN34_INTERNAL_6d9b2503_4_k_cu_10bd85cd4cuda3std6ranges3__45__cpo4prevE[1];
.global .align 1 .b8 _ZN34_INTERNAL_6d9b2503_4_k_cu_10bd85cd4cuda3std6ranges3__45__cpo4dataE[1];
.global .align 1 .b8 _ZN34_INTERNAL_6d9b2503_4_k_cu_10bd85cd4cuda3std6ranges3__45__cpo5cdataE[1];
.global .align 1 .b8 _ZN34_INTERNAL_6d9b2503_4_k_cu_10bd85cd4cuda3std6ranges3__45__cpo4sizeE[1];
.global .align 1 .b8 _ZN34_INTERNAL_6d9b2503_4_k_cu_10bd85cd4cuda3std6ranges3__45__cpo5ssizeE[1];
.global .align 1 .b8 _ZN34_INTERNAL_6d9b2503_4_k_cu_10bd85cd4cuda3std6ranges3__45__cpo8distanceE[1];
.global .align 1 .b8 _ZN34_INTERNAL_6d9b2503_4_k_cu_10bd85cd6thrust24THRUST_300001_SM_1000_NS8cuda_cub3parE[1];
.global .align 1 .b8 _ZN34_INTERNAL_6d9b2503_4_k_cu_10bd85cd6thrust24THRUST_300001_SM_1000_NS8cuda_cub10par_nosyncE[1];
.global .align 1 .b8 _ZN34_INTERNAL_6d9b2503_4_k_cu_10bd85cd6thrust24THRUST_300001_SM_1000_NS6system6detail10sequential3seqE[1];
.global .align 1 .b8 _ZN34_INTERNAL_6d9b2503_4_k_cu_10bd85cd6thrust24THRUST_300001_SM_1000_NS12placeholders2_1E[1];
.global .align 1 .b8 _ZN34_INTERNAL_6d9b2503_4_k_cu_10bd85cd6thrust24THRUST_300001_SM_1000_NS12placeholders2_2E[1];
.global .align 1 .b8 _ZN34_INTERNAL_6d9b2503_4_k_cu_10bd85cd6thrust24THRUST_300001_SM_1000_NS12placeholders2_3E[1];
.global .align 1 .b8 _ZN34_INTERNAL_6d9b2503_4_k_cu_10bd85cd6thrust24THRUST_300001_SM_1000_NS12placeholders2_4E[1];
.global .align 1 .b8 _ZN34_INTERNAL_6d9b2503_4_k_cu_10bd85cd6thrust24THRUST_300001_SM_1000_NS12placeholders2_5E[1];
.global .align 1 .b8 _ZN34_INTERNAL_6d9b2503_4_k_cu_10bd85cd6thrust24THRUST_300001_SM_1000_NS12placeholders2_6E[1];
.global .align 1 .b8 _ZN34_INTERNAL_6d9b2503_4_k_cu_10bd85cd6thrust24THRUST_300001_SM_1000_NS12placeholders2_7E[1];
.global .align 1 .b8 _ZN34_INTERNAL_6d9b2503_4_k_cu_10bd85cd6thrust24THRUST_300001_SM_1000_NS12placeholders2_8E[1];
.global .align 1 .b8 _ZN34_INTERNAL_6d9b2503_4_k_cu_10bd85cd6thrust24THRUST_300001_SM_1000_NS12placeholders2_9E[1];
.global .align 1 .b8 _ZN34_INTERNAL_6d9b2503_4_k_cu_10bd85cd6thrust24THRUST_300001_SM_1000_NS12placeholders3_10E[1];
.global .align 1 .b8 _ZN34_INTERNAL_6d9b2503_4_k_cu_10bd85cd6thrust24THRUST_300001_SM_1000_NS3seqE[1];

.visible .entry _Z10fivePoint4N6thrust24THRUST_300001_SM_1000_NS10device_ptrIKfEENS1_IfEEii(
	.param .align 8 .b8 _Z10fivePoint4N6thrust24THRUST_300001_SM_1000_NS10device_ptrIKfEENS1_IfEEii_param_0[8],
	.param .align 8 .b8 _Z10fivePoint4N6thrust24THRUST_300001_SM_1000_NS10device_ptrIKfEENS1_IfEEii_param_1[8],
	.param .u32 _Z10fivePoint4N6thrust24THRUST_300001_SM_1000_NS10device_ptrIKfEENS1_IfEEii_param_2,
	.param .u32 _Z10fivePoint4N6thrust24THRUST_300001_SM_1000_NS10device_ptrIKfEENS1_IfEEii_param_3
)
{
	.reg .pred 	%p<5>;
	.reg .b32 	%r<27>;
	.reg .b32 	%f<16>;
	.reg .b64 	%rd<16>;
	// demoted variable
	.shared .align 4 .b8 _ZZ10fivePoint4N6thrust24THRUST_300001_SM_1000_NS10device_ptrIKfEENS1_IfEEiiE6buffer[1360];
	ld.param.u64 	%rd2, [_Z10fivePoint4N6thrust24THRUST_300001_SM_1000_NS10device_ptrIKfEENS1_IfEEii_param_1];
	ld.param.u64 	%rd3, [_Z10fivePoint4N6thrust24THRUST_300001_SM_1000_NS10device_ptrIKfEENS1_IfEEii_param_0];
	ld.param.u32 	%r7, [_Z10fivePoint4N6thrust24THRUST_300001_SM_1000_NS10device_ptrIKfEENS1_IfEEii_param_2];
	cvta.to.global.u64 	%rd1, %rd3;
	mov.u32 	%r8, %ctaid.x;
	mov.u32 	%r9, %ntid.x;
	mov.u32 	%r1, %tid.x;
	mad.lo.s32 	%r2, %r8, %r9, %r1;
	mov.u32 	%r10, %ctaid.y;
	mov.u32 	%r11, %ntid.y;
	mov.u32 	%r3, %tid.y;
	mad.lo.s32 	%r12, %r10, %r11, %r3;
	mad.lo.s32 	%r4, %r7, %r12, %r7;
	add.s32 	%r13, %r2, %r4;
	add.s32 	%r5, %r13, 1;
	setp.eq.s32 	%p1, %r1, 31;
	@%p1 bra 	$L__BB0_3;
	setp.ne.s32 	%p2, %r1, 0;
	@%p2 bra 	$L__BB0_4;
	mul.wide.u32 	%rd6, %r13, 4;
	add.s64 	%rd7, %rd1, %rd6;
	ld.global.f32 	%f2, [%rd7];
	shl.b32 	%r19, %r3, 2;
	mov.u32 	%r20, _ZZ10fivePoint4N6thrust24THRUST_300001_SM_1000_NS10device_ptrIKfEENS1_IfEEiiE6buffer;
	add.s32 	%r21, %r20, %r19;
	st.shared.f32 	[%r21+4], %f2;
	bra.uni 	$L__BB0_4;
$L__BB0_3:
	add.s32 	%r14, %r5, 1;
	mul.wide.u32 	%rd4, %r14, 4;
	add.s64 	%rd5, %rd1, %rd4;
	ld.global.f32 	%f1, [%rd5];
	shl.b32 	%r15, %r3, 2;
	mov.u32 	%r16, _ZZ10fivePoint4N6thrust24THRUST_300001_SM_1000_NS10device_ptrIKfEENS1_IfEEiiE6buffer;
	add.s32 	%r17, %r16, %r15;
	st.shared.f32 	[%r17+1324], %f1;
$L__BB0_4:
	mov.u32 	%r22, _ZZ10fivePoint4N6thrust24THRUST_300001_SM_1000_NS10device_ptrIKfEENS1_IfEEiiE6buffer;
	mad.lo.s32 	%r6, %r1, 40, %r22;
	setp.eq.s32 	%p3, %r3, 7;
	@%p3 bra 	$L__BB0_7;
	setp.ne.s32 	%p4, %r3, 0;
	@%p4 bra 	$L__BB0_8;
	sub.s32 	%r24, %r5, %r7;
	mul.wide.u32 	%rd10, %r24, 4;
	add.s64 	%rd11, %rd1, %rd10;
	ld.global.f32 	%f4, [%rd11];
	st.shared.f32 	[%r6+40], %f4;
	bra.uni 	$L__BB0_8;
$L__BB0_7:
	add.s32 	%r23, %r5, %r7;
	mul.wide.u32 	%rd8, %r23, 4;
	add.s64 	%rd9, %rd1, %rd8;
	ld.global.f32 	%f3, [%rd9];
	st.shared.f32 	[%r6+76], %f3;
$L__BB0_8:
	cvta.to.global.u64 	%rd12, %rd2;
	mul.wide.u32 	%rd13, %r5, 4;
	add.s64 	%rd14, %rd1, %rd13;
	ld.global.f32 	%f5, [%rd14];
	shl.b32 	%r25, %r3, 2;
	add.s32 	%r26, %r6, %r25;
	st.shared.f32 	[%r26+44], %f5;
	bar.sync 	0;
	ld.shared.f32 	%f6, [%r26+40];
	ld.shared.f32 	%f7, [%r26+4];
	add.f32 	%f8, %f6, %f7;
	ld.shared.f32 	%f9, [%r26+44];
	add.f32 	%f10, %f8, %f9;
	ld.shared.f32 	%f11, [%r26+84];
	add.f32 	%f12, %f10, %f11;
	ld.shared.f32 	%f13, [%r26+48];
	add.f32 	%f14, %f12, %f13;
	mul.f32 	%f15, %f14, 0f3E4CCCCD;
	add.s64 	%rd15, %rd12, %rd13;
	st.global.f32 	[%rd15], %f15;
	ret;

}
	// .globl	_ZN3cub18CUB_300001_SM_10006detail11EmptyKernelIvEEvv
.visible .entry _ZN3cub18CUB_300001_SM_10006detail11EmptyKernelIvEEvv()
{


	ret;

}


// ===== COMPILED SASS (sm_100) =====

	.target	sm_100

	.elftype	@"ET_EXEC"


//--------------------- .note.nv.tkinfo           --------------------------
	.section	.note.nv.tkinfo,"",@"SHT_NOTE"
	.sectionflags	@"SHF_NOTE_NV_TKINFO"
	.tkinfo
        /*0018*/ 	.word	0x00000002
        /*0030*/ 	.string	""
        /*0030*/ 	.string	"ptxas"
        /*0030*/ 	.string	"Cuda compilation tools, release 13.0, V13.0.88"
        /*0030*/ 	.string	"Build cuda_13.0.r13.0/compiler.36424714_0"
        /*0030*/ 	.string	"-arch sm_100 -m 64 "



//--------------------- .note.nv.cuinfo           --------------------------
	.section	.note.nv.cuinfo,"",@"SHT_NOTE"
	.sectionflags	@"SHF_NOTE_NV_CUINFO"
        /*0018*/ 	.short	0x0002
        /*001a*/ 	.short	0x0064
        /*001c*/ 	.short	0x0082
	.zero		2


//--------------------- .nv.info                  --------------------------
	.section	.nv.info,"",@"SHT_CUDA_INFO"
	.align	4


	//----- nvinfo : EIATTR_REGCOUNT
	.align		4
        /*0000*/ 	.byte	0x04, 0x2f
        /*0002*/ 	.short	(.L_44 - .L_43)
	.align		4
.L_43:
        /*0004*/ 	.word	index@(_Z10fivePoint4N6thrust24THRUST_300001_SM_1000_NS10device_ptrIKfEENS1_IfEEii)
        /*0008*/ 	.word	0x00000012


	//----- nvinfo : EIATTR_FRAME_SIZE
	.align		4
.L_44:
        /*000c*/ 	.byte	0x04, 0x11
        /*000e*/ 	.short	(.L_46 - .L_45)
	.align		4
.L_45:
        /*0010*/ 	.word	index@(_Z10fivePoint4N6thrust24THRUST_300001_SM_1000_NS10device_ptrIKfEENS1_IfEEii)
        /*0014*/ 	.word	0x00000000


	//----- nvinfo : EIATTR_REGCOUNT
	.align		4
.L_46:
        /*0018*/ 	.byte	0x04, 0x2f
        /*001a*/ 	.short	(.L_48 - .L_47)
	.align		4
.L_47:
        /*001c*/ 	.word	index@(_ZN3cub18CUB_300001_SM_10006detail11EmptyKernelIvEEvv)
        /*0020*/ 	.word	0x00000004


	//----- nvinfo : EIATTR_FRAME_SIZE
	.align		4
.L_48:
        /*0024*/ 	.byte	0x04, 0x11
        /*0026*/ 	.short	(.L_50 - .L_49)
	.align		4
.L_49:
        /*0028*/ 	.word	index@(_ZN3cub18CUB_300001_SM_10006detail11EmptyKernelIvEEvv)
        /*002c*/ 	.word	0x00000000


	//----- nvinfo : EIATTR_MIN_STACK_SIZE
	.align		4
.L_50:
        /*0030*/ 	.byte	0x04, 0x12
        /*0032*/ 	.short	(.L_52 - .L_51)
	.align		4
.L_51:
        /*0034*/ 	.word	index@(_ZN3cub18CUB_300001_SM_10006detail11EmptyKernelIvEEvv)
        /*0038*/ 	.word	0x00000000


	//----- nvinfo : EIATTR_MIN_STACK_SIZE
	.align		4
.L_52:
        /*003c*/ 	.byte	0x04, 0x12
        /*003e*/ 	.short	(.L_54 - .L_53)
	.align		4
.L_53:
        /*0040*/ 	.word	index@(_Z10fivePoint4N6thrust24THRUST_300001_SM_1000_NS10device_ptrIKfEENS1_IfEEii)
        /*0044*/ 	.word	0x00000000
.L_54:


//--------------------- .nv.compat                --------------------------
	.section	.nv.compat,"",@"SHT_CUDA_COMPAT_INFO"
	.align	4
        /*0000*/ 	.byte	0x02, 0x09, 0x00, 0x00, 0x02, 0x02, 0x01, 0x00, 0x02, 0x05, 0x05, 0x00, 0x03, 0x07, 0x01, 0x01
        /*0010*/ 	.byte	0x02, 0x03, 0x00, 0x00, 0x02, 0x06, 0x01, 0x00, 0x04, 0x0b, 0x08, 0x00, 0x09, 0x00, 0x00, 0x00
        /*0020*/ 	.byte	0x00, 0x00, 0x00, 0x00


//--------------------- .nv.info._ZN3cub18CUB_300001_SM_10006detail11EmptyKernelIvEEvv --------------------------
	.section	.nv.info._ZN3cub18CUB_300001_SM_10006detail11EmptyKernelIvEEvv,"",@"SHT_CUDA_INFO"
	.sectionflags	@""
	.align	4


	//----- nvinfo : EIATTR_CUDA_API_VERSION
	.align		4
        /*0000*/ 	.byte	0x04, 0x37
        /*0002*/ 	.short	(.L_56 - .L_55)
.L_55:
        /*0004*/ 	.word	0x00000082


	//----- nvinfo : EIATTR_SPARSE_MMA_MASK
	.align		4
.L_56:
        /*0008*/ 	.byte	0x03, 0x50
        /*000a*/ 	.short	0x0000


	//----- nvinfo : EIATTR_MAXREG_COUNT
	.align		4
        /*000c*/ 	.byte	0x03, 0x1b
        /*000e*/ 	.short	0x00ff


	//----- nvinfo : EIATTR_MERCURY_ISA_VERSION
	.align		4
        /*0010*/ 	.byte	0x03, 0x5f
        /*0012*/ 	.short	0x0101


	//----- nvinfo : EIATTR_VRC_CTA_INIT_COUNT
	.align		4
        /*0014*/ 	.byte	0x02, 0x4a
	.zero		1
	.zero		1


	//----- nvinfo : EIATTR_EXIT_INSTR_OFFSETS
	.align		4
        /*0018*/ 	.byte	0x04, 0x1c
        /*001a*/ 	.short	(.L_58 - .L_57)


	//   ....[0]....
.L_57:
        /*001c*/ 	.word	0x00000010


	//----- nvinfo : EIATTR_SW_WAR
	.align		4
.L_58:
        /*0020*/ 	.byte	0x04, 0x36
        /*0022*/ 	.short	(.L_60 - .L_59)
.L_59:
        /*0024*/ 	.word	0x00000008
.L_60:


//--------------------- .nv.info._Z10fivePoint4N6thrust24THRUST_300001_SM_1000_NS10device_ptrIKfEENS1_IfEEii --------------------------
	.section	.nv.info._Z10fivePoint4N6thrust24THRUST_300001_SM_1000_NS10device_ptrIKfEENS1_IfEEii,"",@"SHT_CUDA_INFO"
	.sectionflags	@""
	.align	4


	//----- nvinfo : EIATTR_CUDA_API_VERSION
	.align		4
        /*0000*/ 	.byte	0x04, 0x37
        /*0002*/ 	.short	(.L_62 - .L_61)
.L_61:
        /*0004*/ 	.word	0x00000082


	//----- nvinfo : EIATTR_KPARAM_INFO
	.align		4
.L_62:
        /*0008*/ 	.byte	0x04, 0x17
        /*000a*/ 	.short	(.L_64 - .L_63)
.L_63:
        /*000c*/ 	.word	0x00000000
        /*0010*/ 	.short	0x0003
        /*0012*/ 	.short	0x0014
        /*0014*/ 	.byte	0x00, 0xf0, 0x11, 0x00


	//----- nvinfo : EIATTR_KPARAM_INFO
	.align		4
.L_64:
        /*0018*/ 	.byte	0x04, 0x17
        /*001a*/ 	.short	(.L_66 - .L_65)
.L_65:
        /*001c*/ 	.word	0x00000000
        /*0020*/ 	.short	0x0002
        /*0022*/ 	.short	0x0010
        /*0024*/ 	.byte	0x00, 0xf0, 0x11, 0x00


	//----- nvinfo : EIATTR_KPARAM_INFO
	.align		4
.L_66:
        /*0028*/ 	.byte	0x04, 0x17
        /*002a*/ 	.short	(.L_68 - .L_67)
.L_67:
        /*002c*/ 	.word	0x00000000
        /*0030*/ 	.short	0x0001
        /*0032*/ 	.short	0x0008
        /*0034*/ 	.byte	0x00, 0xf0, 0x21, 0x00


	//----- nvinfo : EIATTR_KPARAM_INFO
	.align		4
.L_68:
        /*0038*/ 	.byte	0x04, 0x17
        /*003a*/ 	.short	(.L_70 - .L_69)
.L_69:
        /*003c*/ 	.word	0x00000000
        /*0040*/ 	.short	0x0000
        /*0042*/ 	.short	0x0000
        /*0044*/ 	.byte	0x00, 0xf0, 0x21, 0x00


	//----- nvinfo : EIATTR_SPARSE_MMA_MASK
	.align		4
.L_70:
        /*0048*/ 	.byte	0x03, 0x50
        /*004a*/ 	.short	0x0000


	//----- nvinfo : EIATTR_MAXREG_COUNT
	.align		4
        /*004c*/ 	.byte	0x03, 0x1b
        /*004e*/ 	.short	0x00ff


	//----- nvinfo : EIATTR_NUM_BARRIERS
	.align		4
        /*0050*/ 	.byte	0x02, 0x4c
        /*0052*/ 	.byte	0x01
	.zero		1


	//----- nvinfo : EIATTR_MERCURY_ISA_VERSION
	.align		4
        /*0054*/ 	.byte	0x03, 0x5f
        /*0056*/ 	.short	0x0101


	//----- nvinfo : EIATTR_VRC_CTA_INIT_COUNT
	.align		4
        /*0058*/ 	.byte	0x02, 0x4a
	.zero		1
	.zero		1


	//----- nvinfo : EIATTR_EXIT_INSTR_OFFSETS
	.align		4
        /*005c*/ 	.byte	0x04, 0x1c
        /*005e*/ 	.short	(.L_72 - .L_71)


	//   ....[0]....
.L_71:
        /*0060*/ 	.word	0x000004e0


	//----- nvinfo : EIATTR_CRS_STACK_SIZE
	.align		4
.L_72:
        /*0064*/ 	.byte	0x04, 0x1e
        /*0066*/ 	.short	(.L_74 - .L_73)
.L_73:
        /*0068*/ 	.word	0x00000000


	//----- nvinfo : EIATTR_CBANK_PARAM_SIZE
	.align		4
.L_74:
        /*006c*/ 	.byte	0x03, 0x19
        /*006e*/ 	.short	0x0018


	//----- nvinfo : EIATTR_PARAM_CBANK
	.align		4
        /*0070*/ 	.byte	0x04, 0x0a
        /*0072*/ 	.short	(.L_76 - .L_75)
	.align		4
.L_75:
        /*0074*/ 	.word	index@(.nv.constant0._Z10fivePoint4N6thrust24THRUST_300001_SM_1000_NS10device_ptrIKfEENS1_IfEEii)
        /*0078*/ 	.short	0x0380
        /*007a*/ 	.short	0x0018


	//----- nvinfo : EIATTR_SW_WAR
	.align		4
.L_76:
        /*007c*/ 	.byte	0x04, 0x36
        /*007e*/ 	.short	(.L_78 - .L_77)
.L_77:
        /*0080*/ 	.word	0x00000008
.L_78:


//--------------------- .nv.callgraph             --------------------------
	.section	.nv.callgraph,"",@"SHT_CUDA_CALLGRAPH"
	.align	4
	.sectionentsize	8
	.align		4
        /*0000*/ 	.word	0x00000000
	.align		4
        /*0004*/ 	.word	0xffffffff
	.align		4
        /*0008*/ 	.word	0x00000000
	.align		4
        /*000c*/ 	.word	0xfffffffe
	.align		4
        /*0010*/ 	.word	0x00000000
	.align		4
        /*0014*/ 	.word	0xfffffffd
	.align		4
        /*0018*/ 	.word	0x00000000
	.align		4
        /*001c*/ 	.word	0xfffffffc


//--------------------- .nv.constant4             --------------------------
	.section	.nv.constant4,"a",@progbits
	.align	8
	.align		8
.nv.constant4:
        /*0000*/ 	.dword	_ZN34_INTERNAL_6d9b2503_4_k_cu_10bd85cd4cuda3std3__45__cpo5beginE
	.align		8
        /*0008*/ 	.dword	_ZN34_INTERNAL_6d9b2503_4_k_cu_10bd85cd4cuda3std3__45__cpo3endE
	.align		8
        /*0010*/ 	.dword	_ZN34_INTERNAL_6d9b2503_4_k_cu_10bd85cd4cuda3std3__45__cpo6cbeginE
	.align		8
        /*0018*/ 	.dword	_ZN34_INTERNAL_6d9b2503_4_k_cu_10bd85cd4cuda3std3__45__cpo4cendE
	.align		8
        /*0020*/ 	.dword	_ZN34_INTERNAL_6d9b2503_4_k_cu_10bd85cd4cuda3std3__45__cpo6rbeginE
	.align		8
        /*0028*/ 	.dword	_ZN34_INTERNAL_6d9b2503_4_k_cu_10bd85cd4cuda3std3__45__cpo4rendE
	.align		8
        /*0030*/ 	.dword	_ZN34_INTERNAL_6d9b2503_4_k_cu_10bd85cd4cuda3std3__45__cpo7crbeginE
	.align		8
        /*0038*/ 	.dword	_ZN34_INTERNAL_6d9b2503_4_k_cu_10bd85cd4cuda3std3__45__cpo5crendE
	.align		8
        /*0040*/ 	.dword	_ZN34_INTERNAL_6d9b2503_4_k_cu_10bd85cd4cuda3std3__436_GLOBAL__N__6d9b2503_4_k_cu_10bd85cd6ignoreE
	.align		8
        /*0048*/ 	.dword	_ZN34_INTERNAL_6d9b2503_4_k_cu_10bd85cd4cuda3std3__419piecewise_constructE
	.align		8
        /*0050*/ 	.dword	_ZN34_INTERNAL_6d9b2503_4_k_cu_10bd85cd4cuda3std3__48in_placeE
	.align		8
        /*0058*/ 	.dword	_ZN34_INTERNAL_6d9b2503_4_k_cu_10bd85cd4cuda3std3__420unreachable_sentinelE
	.align		8
        /*0060*/ 	.dword	_ZN34_INTERNAL_6d9b2503_4_k_cu_10bd85cd4cuda3std3__47nulloptE
	.align		8
        /*0068*/ 	.dword	_ZN34_INTERNAL_6d9b2503_4_k_cu_10bd85cd4cuda3std3__48unexpectE
	.align		8
        /*0070*/ 	.dword	_ZN34_INTERNAL_6d9b2503_4_k_cu_10bd85cd4cuda3std6ranges3__45__cpo4swapE
	.align		8
        /*0078*/ 	.dword	_ZN34_INTERNAL_6d9b2503_4_k_cu_10bd85cd4cuda3std6ranges3__45__cpo9iter_moveE
	.align		8
        /*0080*/ 	.dword	_ZN34_INTERNAL_6d9b2503_4_k_cu_10bd85cd4cuda3std6ranges3__45__cpo5beginE
	.align		8
        /*0088*/ 	.dword	_ZN34_INTERNAL_6d9b2503_4_k_cu_10bd85cd4cuda3std6ranges3__45__cpo3endE
	.align		8
        /*0090*/ 	.dword	_ZN34_INTERNAL_6d9b2503_4_k_cu_10bd85cd4cuda3std6ranges3__45__cpo6cbeginE
	.align		8
        /*0098*/ 	.dword	_ZN34_INTERNAL_6d9b2503_4_k_cu_10bd85cd4cuda3std6ranges3__45__cpo4cendE
	.align		8
        /*00a0*/ 	.dword	_ZN34_INTERNAL_6d9b2503_4_k_cu_10bd85cd4cuda3std6ranges3__45__cpo7advanceE
	.align		8
        /*00a8*/ 	.dword	_ZN34_INTERNAL_6d9b2503_4_k_cu_10bd85cd4cuda3std6ranges3__45__cpo9iter_swapE
	.align		8
        /*00b0*/ 	.dword	_ZN34_INTERNAL_6d9b2503_4_k_cu_10bd85cd4cuda3std6ranges3__45__cpo4nextE
	.align		8
        /*00b8*/ 	.dword	_ZN34_INTERNAL_6d9b2503_4_k_cu_10bd85cd4cuda3std6ranges3__45__cpo4prevE
	.align		8
        /*00c0*/ 	.dword	_ZN34_INTERNAL_6d9b2503_4_k_cu_10bd85cd4cuda3std6ranges3__45__cpo4dataE
	.align		8
        /*00c8*/ 	.dword	_ZN34_INTERNAL_6d9b2503_4_k_cu_10bd85cd4cuda3std6ranges3__45__cpo5cdataE
	.align		8
        /*00d0*/ 	.dword	_ZN34_INTERNAL_6d9b2503_4_k_cu_10bd85cd4cuda3std6ranges3__45__cpo4sizeE
	.align		8
        /*00d8*/ 	.dword	_ZN34_INTERNAL_6d9b2503_4_k_cu_10bd85cd4cuda3std6ranges3__45__cpo5ssizeE
	.align		8
        /*00e0*/ 	.dword	_ZN34_INTERNAL_6d9b2503_4_k_cu_10bd85cd4cuda3std6ranges3__45__cpo8distanceE
	.align		8
        /*00e8*/ 	.dword	_ZN34_INTERNAL_6d9b2503_4_k_cu_10bd85cd6thrust24THRUST_300001_SM_1000_NS8cuda_cub3parE
	.align		8
        /*00f0*/ 	.dword	_ZN34_INTERNAL_6d9b2503_4_k_cu_10bd85cd6thrust24THRUST_300001_SM_1000_NS8cuda_cub10par_nosyncE
	.align		8
        /*00f8*/ 	.dword	_ZN34_INTERNAL_6d9b2503_4_k_cu_10bd85cd6thrust24THRUST_300001_SM_1000_NS6system6detail10sequential3seqE
	.align		8
        /*0100*/ 	.dword	_ZN34_INTERNAL_6d9b2503_4_k_cu_10bd85cd6thrust24THRUST_300001_SM_1000_NS12placeholders2_1E
	.align		8
        /*0108*/ 	.dword	_ZN34_INTERNAL_6d9b2503_4_k_cu_10bd85cd6thrust24THRUST_300001_SM_1000_NS12placeholders2_2E
	.align		8
        /*0110*/ 	.dword	_ZN34_INTERNAL_6d9b2503_4_k_cu_10bd85cd6thrust24THRUST_300001_SM_1000_NS12placeholders2_3E
	.align		8
        /*0118*/ 	.dword	_ZN34_INTERNAL_6d9b2503_4_k_cu_10bd85cd6thrust24THRUST_300001_SM_1000_NS12placeholders2_4E
	.align		8
        /*0120*/ 	.dword	_ZN34_INTERNAL_6d9b2503_4_k_cu_10bd85cd6thrust24THRUST_300001_SM_1000_NS12placeholders2_5E
	.align		8
        /*0128*/ 	.dword	_ZN34_INTERNAL_6d9b2503_4_k_cu_10bd85cd6thrust24THRUST_300001_SM_1000_NS12placeholders2_6E
	.align		8
        /*0130*/ 	.dword	_ZN34_INTERNAL_6d9b2503_4_k_cu_10bd85cd6thrust24THRUST_300001_SM_1000_NS12placeholders2_7E
	.align		8
        /*0138*/ 	.dword	_ZN34_INTERNAL_6d9b2503_4_k_cu_10bd85cd6thrust24THRUST_300001_SM_1000_NS12placeholders2_8E
	.align		8
        /*0140*/ 	.dword	_ZN34_INTERNAL_6d9b2503_4_k_cu_10bd85cd6thrust24THRUST_300001_SM_1000_NS12placeholders2_9E
	.align		8
        /*0148*/ 	.dword	_ZN34_INTERNAL_6d9b2503_4_k_cu_10bd85cd6thrust24THRUST_300001_SM_1000_NS12placeholders3_10E
	.align		8
        /*0150*/ 	.dword	_ZN34_INTERNAL_6d9b2503_4_k_cu_10bd85cd6thrust24THRUST_300001_SM_1000_NS3seqE


//--------------------- .text._ZN3cub18CUB_300001_SM_10006detail11EmptyKernelIvEEvv --------------------------
	.section	.text._ZN3cub18CUB_300001_SM_10006detail11EmptyKernelIvEEvv,"ax",@progbits
	.align	128
        .global         _ZN3cub18CUB_300001_SM_10006detail11EmptyKernelIvEEvv
        .type           _ZN3cub18CUB_300001_SM_10006detail11EmptyKernelIvEEvv,@function
        .size           _ZN3cub18CUB_300001_SM_10006detail11EmptyKernelIvEEvv,(.L_x_8 - _ZN3cub18CUB_300001_SM_10006detail11EmptyKernelIvEEvv)
        .other          _ZN3cub18CUB_300001_SM_10006detail11EmptyKernelIvEEvv,@"STO_CUDA_ENTRY STV_DEFAULT"
_ZN3cub18CUB_300001_SM_10006detail11EmptyKernelIvEEvv:
.text._ZN3cub18CUB_300001_SM_10006detail11EmptyKernelIvEEvv:
[----:B------:R-:W-:Y:S01]  /*0000*/  LDC R1, c[0x0][0x37c] ;  /* 0x0000df00ff017b82 */ /* 0x000fe20000000800 */
[----:B------:R-:W-:Y:S05]  /*0010*/  EXIT ;  /* 0x000000000000794d */ /* 0x000fea0003800000 */
.L_x_0:
[----:B------:R-:W-:-:S00]  /*0020*/  BRA `(.L_x_0) ;  /* 0xfffffffc00fc7947 */ /* 0x000fc0000383ffff */
[----:B------:R-:W-:-:S00]  /*0030*/  NOP ;  /* 0x0000000000007918 */ /* 0x000fc00000000000 */
        /* <DEDUP_REMOVED lines=12> */
.L_x_8:


//--------------------- .text._Z10fivePoint4N6thrust24THRUST_300001_SM_1000_NS10device_ptrIKfEENS1_IfEEii --------------------------
	.section	.text._Z10fivePoint4N6thrust24THRUST_300001_SM_1000_NS10device_ptrIKfEENS1_IfEEii,"ax",@progbits
	.align	128
        .global         _Z10fivePoint4N6thrust24THRUST_300001_SM_1000_NS10device_ptrIKfEENS1_IfEEii
        .type           _Z10fivePoint4N6thrust24THRUST_300001_SM_1000_NS10device_ptrIKfEENS1_IfEEii,@function
        .size           _Z10fivePoint4N6thrust24THRUST_300001_SM_1000_NS10device_ptrIKfEENS1_IfEEii,(.L_x_9 - _Z10fivePoint4N6thrust24THRUST_300001_SM_1000_NS10device_ptrIKfEENS1_IfEEii)
        .other          _Z10fivePoint4N6thrust24THRUST_300001_SM_1000_NS10device_ptrIKfEENS1_IfEEii,@"STO_CUDA_ENTRY STV_DEFAULT"
_Z10fivePoint4N6thrust24THRUST_300001_SM_1000_NS10device_ptrIKfEENS1_IfEEii:
.text._Z10fivePoint4N6thrust24THRUST_300001_SM_1000_NS10device_ptrIKfEENS1_IfEEii:
[----:B------:R-:W-:Y:S01]  /*0000*/  LDC R1, c[0x0][0x37c] ;  /* 0x0000df00ff017b82 */ /* 0x000fe20000000800 */
[----:B------:R-:W0:Y:S07]  /*0010*/  S2R R9, SR_TID.X ;  /* 0x0000000000097919 */ /* 0x000e2e0000002100 */
[----:B------:R-:W1:Y:S01]  /*0020*/  LDC R2, c[0x0][0x360] ;  /* 0x0000d800ff027b82 */ /* 0x000e620000000800 */
[----:B------:R-:W2:Y:S01]  /*0030*/  LDCU.64 UR6, c[0x0][0x358] ;  /* 0x00006b00ff0677ac */ /* 0x000ea20008000a00 */
[----:B------:R-:W-:Y:S01]  /*0040*/  BSSY.RECONVERGENT B0, `(.L_x_1) ;  /* 0x0000021000007945 */ /* 0x000fe20003800200 */
[----:B------:R-:W3:Y:S05]  /*0050*/  S2R R0, SR_TID.Y ;  /* 0x0000000000007919 */ /* 0x000eea0000002200 */
[----:B------:R-:W3:Y:S08]  /*0060*/  S2UR UR5, SR_CTAID.Y ;  /* 0x00000000000579c3 */ /* 0x000ef00000002600 */
[----:B------:R-:W3:Y:S08]  /*0070*/  LDC R5, c[0x0][0x364] ;  /* 0x0000d900ff057b82 */ /* 0x000ef00000000800 */
[----:B------:R-:W1:Y:S01]  /*0080*/  S2UR UR4, SR_CTAID.X ;  /* 0x00000000000479c3 */ /* 0x000e620000002500 */
[----:B0-----:R-:W-:-:S07]  /*0090*/  ISETP.NE.AND P0, PT, R9, 0x1f, PT ;  /* 0x0000001f0900780c */ /* 0x001fce0003f05270 */
[----:B------:R-:W0:Y:S01]  /*00a0*/  LDC R3, c[0x0][0x390] ;  /* 0x0000e400ff037b82 */ /* 0x000e220000000800 */
[----:B---3--:R-:W-:Y:S02]  /*00b0*/  IMAD R4, R5, UR5, R0 ;  /* 0x0000000505047c24 */ /* 0x008fe4000f8e0200 */
[----:B-1----:R-:W-:Y:S02]  /*00c0*/  IMAD R2, R2, UR4, R9 ;  /* 0x0000000402027c24 */ /* 0x002fe4000f8e0209 */
[----:B0-----:R-:W-:-:S05]  /*00d0*/  IMAD R5, R4, R3, R3 ;  /* 0x0000000304057224 */ /* 0x001fca00078e0203 */
[----:B------:R-:W-:-:S04]  /*00e0*/  IADD3 R7, PT, PT, R2, R5, RZ ;  /* 0x0000000502077210 */ /* 0x000fc80007ffe0ff */
[----:B------:R-:W-:Y:S01]  /*00f0*/  IADD3 R2, PT, PT, R7, 0x1, RZ ;  /* 0x0000000107027810 */ /* 0x000fe20007ffe0ff */
[----:B--2---:R-:W-:Y:S06]  /*0100*/  @!P0 BRA `(.L_x_2) ;  /* 0x00000000002c8947 */ /* 0x004fec0003800000 */
[----:B------:R-:W-:-:S13]  /*0110*/  ISETP.NE.AND P0, PT, R9, RZ, PT ;  /* 0x000000ff0900720c */ /* 0x000fda0003f05270 */
[----:B------:R-:W-:Y:S05]  /*0120*/  @P0 BRA `(.L_x_3) ;  /* 0x0000000000480947 */ /* 0x000fea0003800000 */
[----:B------:R-:W0:Y:S02]  /*0130*/  LDC.64 R4, c[0x0][0x380] ;  /* 0x0000e000ff047b82 */ /* 0x000e240000000a00 */
[----:B0-----:R-:W-:-:S06]  /*0140*/  IMAD.WIDE.U32 R4, R7, 0x4, R4 ;  /* 0x0000000407047825 */ /* 0x001fcc00078e0004 */
[----:B------:R-:W2:Y:S01]  /*0150*/  LDG.E R4, desc[UR6][R4.64] ;  /* 0x0000000604047981 */ /* 0x000ea2000c1e1900 */
[----:B------:R-:W0:Y:S01]  /*0160*/  S2UR UR5, SR_CgaCtaId ;  /* 0x00000000000579c3 */ /* 0x000e220000008800 */
[----:B------:R-:W-:Y:S02]  /*0170*/  UMOV UR4, 0x400 ;  /* 0x0000040000047882 */ /* 0x000fe40000000000 */
[----:B0-----:R-:W-:-:S06]  /*0180*/  ULEA UR4, UR5, UR4, 0x18 ;  /* 0x0000000405047291 */ /* 0x001fcc000f8ec0ff */
[----:B------:R-:W-:-:S05]  /*0190*/  LEA R7, R0, UR4, 0x2 ;  /* 0x0000000400077c11 */ /* 0x000fca000f8e10ff */
[----:B--2---:R1:W-:Y:S01]  /*01a0*/  STS [R7+0x4], R4 ;  /* 0x0000040407007388 */ /* 0x0043e20000000800 */
[----:B------:R-:W-:Y:S05]  /*01b0*/  BRA `(.L_x_3) ;  /* 0x0000000000247947 */ /* 0x000fea0003800000 */
.L_x_2:
[----:B------:R-:W0:Y:S01]  /*01c0*/  LDC.64 R4, c[0x0][0x380] ;  /* 0x0000e000ff047b82 */ /* 0x000e220000000a00 */
[----:B------:R-:W-:-:S05]  /*01d0*/  IADD3 R7, PT, PT, R7, 0x2, RZ ;  /* 0x0000000207077810 */ /* 0x000fca0007ffe0ff */
[----:B0-----:R-:W-:-:S06]  /*01e0*/  IMAD.WIDE.U32 R4, R7, 0x4, R4 ;  /* 0x0000000407047825 */ /* 0x001fcc00078e0004 */
[----:B------:R-:W2:Y:S01]  /*01f0*/  LDG.E R4, desc[UR6][R4.64] ;  /* 0x0000000604047981 */ /* 0x000ea2000c1e1900 */
[----:B------:R-:W0:Y:S01]  /*0200*/  S2UR UR5, SR_CgaCtaId ;  /* 0x00000000000579c3 */ /* 0x000e220000008800 */
[----:B------:R-:W-:Y:S02]  /*0210*/  UMOV UR4, 0x400 ;  /* 0x0000040000047882 */ /* 0x000fe40000000000 */
[----:B0-----:R-:W-:-:S06]  /*0220*/  ULEA UR4, UR5, UR4, 0x18 ;  /* 0x0000000405047291 */ /* 0x001fcc000f8ec0ff */
[----:B------:R-:W-:-:S05]  /*0230*/  LEA R7, R0, UR4, 0x2 ;  /* 0x0000000400077c11 */ /* 0x000fca000f8e10ff */
[----:B--2---:R0:W-:Y:S02]  /*0240*/  STS [R7+0x52c], R4 ;  /* 0x00052c0407007388 */ /* 0x0041e40000000800 */
.L_x_3:
[----:B------:R-:W-:Y:S05]  /*0250*/  BSYNC.RECONVERGENT B0 ;  /* 0x0000000000007941 */ /* 0x000fea0003800200 */
.L_x_1:
[----:B------:R-:W2:Y:S01]  /*0260*/  S2R R5, SR_CgaCtaId ;  /* 0x0000000000057919 */ /* 0x000ea20000008800 */
[----:B------:R-:W-:Y:S01]  /*0270*/  ISETP.NE.AND P0, PT, R0, 0x7, PT ;  /* 0x000000070000780c */ /* 0x000fe20003f05270 */
[----:B------:R-:W-:Y:S01]  /*0280*/  BSSY.RECONVERGENT B0, `(.L_x_4) ;  /* 0x0000012000007945 */ /* 0x000fe20003800200 */
[----:B01----:R-:W-:-:S04]  /*0290*/  MOV R4, 0x400 ;  /* 0x0000040000047802 */ /* 0x003fc80000000f00 */
[----:B--2---:R-:W-:-:S05]  /*02a0*/  LEA R4, R5, R4, 0x18 ;  /* 0x0000000405047211 */ /* 0x004fca00078ec0ff */
[----:B------:R-:W-:Y:S02]  /*02b0*/  IMAD R7, R9, 0x28, R4 ;  /* 0x0000002809077824 */ /* 0x000fe400078e0204 */
[----:B------:R-:W-:Y:S05]  /*02c0*/  @!P0 BRA `(.L_x_5) ;  /* 0x0000000000208947 */ /* 0x000fea0003800000 */
[----:B------:R-:W-:-:S13]  /*02d0*/  ISETP.NE.AND P0, PT, R0, RZ, PT ;  /* 0x000000ff0000720c */ /* 0x000fda0003f05270 */
[----:B------:R-:W-:Y:S05]  /*02e0*/  @P0 BRA `(.L_x_6) ;  /* 0x00000000002c0947 */ /* 0x000fea0003800000 */
[----:B------:R-:W0:Y:S01]  /*02f0*/  LDC.64 R4, c[0x0][0x380] ;  /* 0x0000e000ff047b82 */ /* 0x000e220000000a00 */
[----:B------:R-:W-:-:S05]  /*0300*/  IADD3 R3, PT, PT, R2, -R3, RZ ;  /* 0x8000000302037210 */ /* 0x000fca0007ffe0ff */
[----:B0-----:R-:W-:-:S06]  /*0310*/  IMAD.WIDE.U32 R4, R3, 0x4, R4 ;  /* 0x0000000403047825 */ /* 0x001fcc00078e0004 */
[----:B------:R-:W2:Y:S04]  /*0320*/  LDG.E R4, desc[UR6][R4.64] ;  /* 0x0000000604047981 */ /* 0x000ea8000c1e1900 */
[----:B--2---:R1:W-:Y:S01]  /*0330*/  STS [R7+0x28], R4 ;  /* 0x0000280407007388 */ /* 0x0043e20000000800 */
[----:B------:R-:W-:Y:S05]  /*0340*/  BRA `(.L_x_6) ;  /* 0x0000000000147947 */ /* 0x000fea0003800000 */
.L_x_5:
[----:B------:R-:W0:Y:S01]  /*0350*/  LDC.64 R4, c[0x0][0x380] ;  /* 0x0000e000ff047b82 */ /* 0x000e220000000a00 */
[----:B------:R-:W-:-:S05]  /*0360*/  IADD3 R3, PT, PT, R2, R3, RZ ;  /* 0x0000000302037210 */ /* 0x000fca0007ffe0ff */
[----:B0-----:R-:W-:-:S06]  /*0370*/  IMAD.WIDE.U32 R4, R3, 0x4, R4 ;  /* 0x0000000403047825 */ /* 0x001fcc00078e0004 */
[----:B------:R-:W2:Y:S04]  /*0380*/  LDG.E R4, desc[UR6][R4.64] ;  /* 0x0000000604047981 */ /* 0x000ea8000c1e1900 */
[----:B--2---:R0:W-:Y:S02]  /*0390*/  STS [R7+0x4c], R4 ;  /* 0x00004c0407007388 */ /* 0x0041e40000000800 */
.L_x_6:
[----:B------:R-:W-:Y:S05]  /*03a0*/  BSYNC.RECONVERGENT B0 ;  /* 0x0000000000007941 */ /* 0x000fea0003800200 */
.L_x_4:
[----:B01----:R-:W0:Y:S02]  /*03b0*/  LDC.64 R4, c[0x0][0x380] ;  /* 0x0000e000ff047b82 */ /* 0x003e240000000a00 */
[----:B0-----:R-:W-:-:S06]  /*03c0*/  IMAD.WIDE.U32 R4, R2, 0x4, R4 ;  /* 0x0000000402047825 */ /* 0x001fcc00078e0004 */
[----:B------:R-:W2:Y:S01]  /*03d0*/  LDG.E R4, desc[UR6][R4.64] ;  /* 0x0000000604047981 */ /* 0x000ea2000c1e1900 */
[----:B------:R-:W-:Y:S02]  /*03e0*/  LEA R9, R0, R7, 0x2 ;  /* 0x0000000700097211 */ /* 0x000fe400078e10ff */
[----:B------:R-:W0:Y:S03]  /*03f0*/  LDC.64 R6, c[0x0][0x388] ;  /* 0x0000e200ff067b82 */ /* 0x000e260000000a00 */
[----:B--2---:R-:W-:Y:S05]  /*0400*/  STS [R9+0x2c], R4 ;  /* 0x00002c0409007388 */ /* 0x004fea0000000800 */
[----:B------:R-:W-:Y:S06]  /*0410*/  BAR.SYNC.DEFER_BLOCKING 0x0 ;  /* 0x0000000000007b1d */ /* 0x000fec0000010000 */
[----:B------:R-:W-:Y:S04]  /*0420*/  LDS R0, [R9+0x28] ;  /* 0x0000280009007984 */ /* 0x000fe80000000800 */
[----:B------:R-:W1:Y:S04]  /*0430*/  LDS R3, [R9+0x4] ;  /* 0x0000040009037984 */ /* 0x000e680000000800 */
[----:B------:R-:W2:Y:S04]  /*0440*/  LDS R11, [R9+0x2c] ;  /* 0x00002c00090b7984 */ /* 0x000ea80000000800 */
[----:B------:R-:W3:Y:S04]  /*0450*/  LDS R13, [R9+0x54] ;  /* 0x00005400090d7984 */ /* 0x000ee80000000800 */
[----:B------:R-:W4:Y:S01]  /*0460*/  LDS R15, [R9+0x30] ;  /* 0x00003000090f7984 */ /* 0x000f220000000800 */
[----:B-1----:R-:W-:Y:S01]  /*0470*/  FADD R0, R0, R3 ;  /* 0x0000000300007221 */ /* 0x002fe20000000000 */
[----:B0-----:R-:W-:-:S04]  /*0480*/  IMAD.WIDE.U32 R2, R2, 0x4, R6 ;  /* 0x0000000402027825 */ /* 0x001fc800078e0006 */
[----:B--2---:R-:W-:-:S04]  /*0490*/  FADD R0, R0, R11 ;  /* 0x0000000b00007221 */ /* 0x004fc80000000000 */
[----:B---3--:R-:W-:-:S04]  /*04a0*/  FADD R0, R0, R13 ;  /* 0x0000000d00007221 */ /* 0x008fc80000000000 */
[----:B----4-:R-:W-:-:S04]  /*04b0*/  FADD R0, R0, R15 ;  /* 0x0000000f00007221 */ /* 0x010fc80000000000 */
[----:B------:R-:W-:-:S05]  /*04c0*/  FMUL R5, R0, 0.20000000298023223877 ;  /* 0x3e4ccccd00057820 */ /* 0x000fca0000400000 */
[----:B------:R-:W-:Y:S01]  /*04d0*/  STG.E desc[UR6][R2.64], R5 ;  /* 0x0000000502007986 */ /* 0x000fe2000c101906 */
[----:B------:R-:W-:Y:S05]  /*04e0*/  EXIT ;  /* 0x000000000000794d */ /* 0x000fea0003800000 */
.L_x_7:
        /* <DEDUP_REMOVED lines=9> */
.L_x_9:


//--------------------- .nv.shared.reserved.0     --------------------------
	.section	.nv.shared.reserved.0,"aw",@nobits
	.weak		__nv_reservedSMEM_offset_0_alias
	.size		__nv_reservedSMEM_offset_0_alias, 0, 64
	.other		__nv_reservedSMEM_offset_0_alias,@"STO_CUDA_RESERVED_SHARED STV_DEFAULT"
__nv_reservedSMEM_offset_0_alias:
	.zero		0
	.zero		64


//--------------------- .nv.global                --------------------------
	.section	.nv.global,"aw",@nobits
.nv.global:
	.type		_ZN34_INTERNAL_6d9b2503_4_k_cu_10bd85cd6thrust24THRUST_300001_SM_1000_NS3seqE,@object
	.size		_ZN34_INTERNAL_6d9b2503_4_k_cu_10bd85cd6thrust24THRUST_300001_SM_1000_NS3seqE,(_ZN34_INTERNAL_6d9b2503_4_k_cu_10bd85cd4cuda3std3__48in_placeE - _ZN34_INTERNAL_6d9b2503_4_k_cu_10bd85cd6thrust24THRUST_300001_SM_1000_NS3seqE)
_ZN34_INTERNAL_6d9b2503_4_k_cu_10bd85cd6thrust24THRUST_300001_SM_1000_NS3seqE:
	.zero		1
	.type		_ZN34_INTERNAL_6d9b2503_4_k_cu_10bd85cd4cuda3std3__48in_placeE,@object
	.size		_ZN34_INTERNAL_6d9b2503_4_k_cu_10bd85cd4cuda3std3__48in_placeE,(_ZN34_INTERNAL_6d9b2503_4_k_cu_10bd85cd4cuda3std6ranges3__45__cpo4sizeE - _ZN34_INTERNAL_6d9b2503_4_k_cu_10bd85cd4cuda3std3__48in_placeE)
_ZN34_INTERNAL_6d9b2503_4_k_cu_10bd85cd4cuda3std3__48in_placeE:
	.zero		1
	.type		_ZN34_INTERNAL_6d9b2503_4_k_cu_10bd85cd4cuda3std6ranges3__45__cpo4sizeE,@object
	.size		_ZN34_INTERNAL_6d9b2503_4_k_cu_10bd85cd4cuda3std6ranges3__45__cpo4sizeE,(_ZN34_INTERNAL_6d9b2503_4_k_cu_10bd85cd6thrust24THRUST_300001_SM_1000_NS12placeholders2_3E - _ZN34_INTERNAL_6d9b2503_4_k_cu_10bd85cd4cuda3std6ranges3__45__cpo4sizeE)
_ZN34_INTERNAL_6d9b2503_4_k_cu_10bd85cd4cuda3std6ranges3__45__cpo4sizeE:
	.zero		1
	.type		_ZN34_INTERNAL_6d9b2503_4_k_cu_10bd85cd6thrust24THRUST_300001_SM_1000_NS12placeholders2_3E,@object
	.size		_ZN34_INTERNAL_6d9b2503_4_k_cu_10bd85cd6thrust24THRUST_300001_SM_1000_NS12placeholders2_3E,(_ZN34_INTERNAL_6d9b2503_4_k_cu_10bd85cd4cuda3std3__45__cpo6cbeginE - _ZN34_INTERNAL_6d9b2503_4_k_cu_10bd85cd6thrust24THRUST_300001_SM_1000_NS12placeholders2_3E)
_ZN34_INTERNAL_6d9b2503_4_k_cu_10bd85cd6thrust24THRUST_300001_SM_1000_NS12placeholders2_3E:
	.zero		1
	.type		_ZN34_INTERNAL_6d9b2503_4_k_cu_10bd85cd4cuda3std3__45__cpo6cbeginE,@object
	.size		_ZN34_INTERNAL_6d9b2503_4_k_cu_10bd85cd4cuda3std3__45__cpo6cbeginE,(_ZN34_INTERNAL_6d9b2503_4_k_cu_10bd85cd4cuda3std6ranges3__45__cpo6cbeginE - _ZN34_INTERNAL_6d9b2503_4_k_cu_10bd85cd4cuda3std3__45__cpo6cbeginE)
_ZN34_INTERNAL_6d9b2503_4_k_cu_10bd85cd4cuda3std3__45__cpo6cbeginE:
	.zero		1
	.type		_ZN34_INTERNAL_6d9b2503_4_k_cu_10bd85cd4cuda3std6ranges3__45__cpo6cbeginE,@object
	.size		_ZN34_INTERNAL_6d9b2503_4_k_cu_10bd85cd4cuda3std6ranges3__45__cpo6cbeginE,(_ZN34_INTERNAL_6d9b2503_4_k_cu_10bd85cd6thrust24THRUST_300001_SM_1000_NS12placeholders2_7E - _ZN34_INTERNAL_6d9b2503_4_k_cu_10bd85cd4cuda3std6ranges3__45__cpo6cbeginE)
_ZN34_INTERNAL_6d9b2503_4_k_cu_10bd85cd4cuda3std6ranges3__45__cpo6cbeginE:
	.zero		1
	.type		_ZN34_INTERNAL_6d9b2503_4_k_cu_10bd85cd6thrust24THRUST_300001_SM_1000_NS12placeholders2_7E,@object
	.size		_ZN34_INTERNAL_6d9b2503_4_k_cu_10bd85cd6thrust24THRUST_300001_SM_1000_NS12placeholders2_7E,(_ZN34_INTERNAL_6d9b2503_4_k_cu_10bd85cd4cuda3std3__45__cpo7crbeginE - _ZN34_INTERNAL_6d9b2503_4_k_cu_10bd85cd6thrust24THRUST_300001_SM_1000_NS12placeholders2_7E)
_ZN34_INTERNAL_6d9b2503_4_k_cu_10bd85cd6thrust24THRUST_300001_SM_1000_NS12placeholders2_7E:
	.zero		1
	.type		_ZN34_INTERNAL_6d9b2503_4_k_cu_10bd85cd4cuda3std3__45__cpo7crbeginE,@object
	.size		_ZN34_INTERNAL_6d9b2503_4_k_cu_10bd85cd4cuda3std3__45__cpo7crbeginE,(_ZN34_INTERNAL_6d9b2503_4_k_cu_10bd85cd4cuda3std6ranges3__45__cpo4nextE - _ZN34_INTERNAL_6d9b2503_4_k_cu_10bd85cd4cuda3std3__45__cpo7crbeginE)
_ZN34_INTERNAL_6d9b2503_4_k_cu_10bd85cd4cuda3std3__45__cpo7crbeginE:
	.zero		1
	.type		_ZN34_INTERNAL_6d9b2503_4_k_cu_10bd85cd4cuda3std6ranges3__45__cpo4nextE,@object
	.size		_ZN34_INTERNAL_6d9b2503_4_k_cu_10bd85cd4cuda3std6ranges3__45__cpo4nextE,(_ZN34_INTERNAL_6d9b2503_4_k_cu_10bd85cd4cuda3std6ranges3__45__cpo4swapE - _ZN34_INTERNAL_6d9b2503_4_k_cu_10bd85cd4cuda3std6ranges3__45__cpo4nextE)
_ZN34_INTERNAL_6d9b2503_4_k_cu_10bd85cd4cuda3std6ranges3__45__cpo4nextE:
	.zero		1
	.type		_ZN34_INTERNAL_6d9b2503_4_k_cu_10bd85cd4cuda3std6ranges3__45__cpo4swapE,@object
	.size		_ZN34_INTERNAL_6d9b2503_4_k_cu_10bd85cd4cuda3std6ranges3__45__cpo4swapE,(_ZN34_INTERNAL_6d9b2503_4_k_cu_10bd85cd6thrust24THRUST_300001_SM_1000_NS8cuda_cub10par_nosyncE - _ZN34_INTERNAL_6d9b2503_4_k_cu_10bd85cd4cuda3std6ranges3__45__cpo4swapE)
_ZN34_INTERNAL_6d9b2503_4_k_cu_10bd85cd4cuda3std6ranges3__45__cpo4swapE:
	.zero		1
	.type		_ZN34_INTERNAL_6d9b2503_4_k_cu_10bd85cd6thrust24THRUST_300001_SM_1000_NS8cuda_cub10par_nosyncE,@object
	.size		_ZN34_INTERNAL_6d9b2503_4_k_cu_10bd85cd6thrust24THRUST_300001_SM_1000_NS8cuda_cub10par_nosyncE,(_ZN34_INTERNAL_6d9b2503_4_k_cu_10bd85cd6thrust24THRUST_300001_SM_1000_NS12placeholders2_9E - _ZN34_INTERNAL_6d9b2503_4_k_cu_10bd85cd6thrust24THRUST_300001_SM_1000_NS8cuda_cub10par_nosyncE)
_ZN34_INTERNAL_6d9b2503_4_k_cu_10bd85cd6thrust24THRUST_300001_SM_1000_NS8cuda_cub10par_nosyncE:
	.zero		1
	.type		_ZN34_INTERNAL_6d9b2503_4_k_cu_10bd85cd6thrust24THRUST_300001_SM_1000_NS12placeholders2_9E,@object
	.size		_ZN34_INTERNAL_6d9b2503_4_k_cu_10bd85cd6thrust24THRUST_300001_SM_1000_NS12placeholders2_9E,(_ZN34_INTERNAL_6d9b2503_4_k_cu_10bd85cd4cuda3std3__436_GLOBAL__N__6d9b2503_4_k_cu_10bd85cd6ignoreE - _ZN34_INTERNAL_6d9b2503_4_k_cu_10bd85cd6thrust24THRUST_300001_SM_1000_NS12placeholders2_9E)
_ZN34_INTERNAL_6d9b2503_4_k_cu_10bd85cd6thrust24THRUST_300001_SM_1000_NS12placeholders2_9E:
	.zero		1
	.type		_ZN34_INTERNAL_6d9b2503_4_k_cu_10bd85cd4cuda3std3__436_GLOBAL__N__6d9b2503_4_k_cu_10bd85cd6ignoreE,@object
	.size		_ZN34_INTERNAL_6d9b2503_4_k_cu_10bd85cd4cuda3std3__436_GLOBAL__N__6d9b2503_4_k_cu_10bd85cd6ignoreE,(_ZN34_INTERNAL_6d9b2503_4_k_cu_10bd85cd4cuda3std6ranges3__45__cpo4dataE - _ZN34_INTERNAL_6d9b2503_4_k_cu_10bd85cd4cuda3std3__436_GLOBAL__N__6d9b2503_4_k_cu_10bd85cd6ignoreE)
_ZN34_INTERNAL_6d9b2503_4_k_cu_10bd85cd4cuda3std3__436_GLOBAL__N__6d9b2503_4_k_cu_10bd85cd6ignoreE:
	.zero		1
	.type		_ZN34_INTERNAL_6d9b2503_4_k_cu_10bd85cd4cuda3std6ranges3__45__cpo4dataE,@object
	.size		_ZN34_INTERNAL_6d9b2503_4_k_cu_10bd85cd4cuda3std6ranges3__45__cpo4dataE,(_ZN34_INTERNAL_6d9b2503_4_k_cu_10bd85cd6thrust24THRUST_300001_SM_1000_NS12placeholders2_1E - _ZN34_INTERNAL_6d9b2503_4_k_cu_10bd85cd4cuda3std6ranges3__45__cpo4dataE)
_ZN34_INTERNAL_6d9b2503_4_k_cu_10bd85cd4cuda3std6ranges3__45__cpo4dataE:
	.zero		1
	.type		_ZN34_INTERNAL_6d9b2503_4_k_cu_10bd85cd6thrust24THRUST_300001_SM_1000_NS12placeholders2_1E,@object
	.size		_ZN34_INTERNAL_6d9b2503_4_k_cu_10bd85cd6thrust24THRUST_300001_SM_1000_NS12placeholders2_1E,(_ZN34_INTERNAL_6d9b2503_4_k_cu_10bd85cd4cuda3std3__45__cpo5beginE - _ZN34_INTERNAL_6d9b2503_4_k_cu_10bd85cd6thrust24THRUST_300001_SM_1000_NS12placeholders2_1E)
_ZN34_INTERNAL_6d9b2503_4_k_cu_10bd85cd6thrust24THRUST_300001_SM_1000_NS12placeholders2_1E:
	.zero		1
	.type		_ZN34_INTERNAL_6d9b2503_4_k_cu_10bd85cd4cuda3std3__45__cpo5beginE,@object
	.size		_ZN34_INTERNAL_6d9b2503_4_k_cu_10bd85cd4cuda3std3__45__cpo5beginE,(_ZN34_INTERNAL_6d9b2503_4_k_cu_10bd85cd4cuda3std6ranges3__45__cpo5beginE - _ZN34_INTERNAL_6d9b2503_4_k_cu_10bd85cd4cuda3std3__45__cpo5beginE)
_ZN34_INTERNAL_6d9b2503_4_k_cu_10bd85cd4cuda3std3__45__cpo5beginE:
	.zero		1
	.type		_ZN34_INTERNAL_6d9b2503_4_k_cu_10bd85cd4cuda3std6ranges3__45__cpo5beginE,@object
	.size		_ZN34_INTERNAL_6d9b2503_4_k_cu_10bd85cd4cuda3std6ranges3__45__cpo5beginE,(_ZN34_INTERNAL_6d9b2503_4_k_cu_10bd85cd6thrust24THRUST_300001_SM_1000_NS12placeholders2_5E - _ZN34_INTERNAL_6d9b2503_4_k_cu_10bd85cd4cuda3std6ranges3__45__cpo5beginE)
_ZN34_INTERNAL_6d9b2503_4_k_cu_10bd85cd4cuda3std6ranges3__45__cpo5beginE:
	.zero		1
	.type		_ZN34_INTERNAL_6d9b2503_4_k_cu_10bd85cd6thrust24THRUST_300001_SM_1000_NS12placeholders2_5E,@object
	.size		_ZN34_INTERNAL_6d9b2503_4_k_cu_10bd85cd6thrust24THRUST_300001_SM_1000_NS12placeholders2_5E,(_ZN34_INTERNAL_6d9b2503_4_k_cu_10bd85cd4cuda3std3__45__cpo6rbeginE - _ZN34_INTERNAL_6d9b2503_4_k_cu_10bd85cd6thrust24THRUST_300001_SM_1000_NS12placeholders2_5E)
_ZN34_INTERNAL_6d9b2503_4_k_cu_10bd85cd6thrust24THRUST_300001_SM_1000_NS12placeholders2_5E:
	.zero		1
	.type		_ZN34_INTERNAL_6d9b2503_4_k_cu_10bd85cd4cuda3std3__45__cpo6rbeginE,@object
	.size		_ZN34_INTERNAL_6d9b2503_4_k_cu_10bd85cd4cuda3std3__45__cpo6rbeginE,(_ZN34_INTERNAL_6d9b2503_4_k_cu_10bd85cd4cuda3std6ranges3__45__cpo7advanceE - _ZN34_INTERNAL_6d9b2503_4_k_cu_10bd85cd4cuda3std3__45__cpo6rbeginE)
_ZN34_INTERNAL_6d9b2503_4_k_cu_10bd85cd4cuda3std3__45__cpo6rbeginE:
	.zero		1
	.type		_ZN34_INTERNAL_6d9b2503_4_k_cu_10bd85cd4cuda3std6ranges3__45__cpo7advanceE,@object
	.size		_ZN34_INTERNAL_6d9b2503_4_k_cu_10bd85cd4cuda3std6ranges3__45__cpo7advanceE,(_ZN34_INTERNAL_6d9b2503_4_k_cu_10bd85cd4cuda3std3__47nulloptE - _ZN34_INTERNAL_6d9b2503_4_k_cu_10bd85cd4cuda3std6ranges3__45__cpo7advanceE)
_ZN34_INTERNAL_6d9b2503_4_k_cu_10bd85cd4cuda3std6ranges3__45__cpo7advanceE:
	.zero		1
	.type		_ZN34_INTERNAL_6d9b2503_4_k_cu_10bd85cd4cuda3std3__47nulloptE,@object
	.size		_ZN34_INTERNAL_6d9b2503_4_k_cu_10bd85cd4cuda3std3__47nulloptE,(_ZN34_INTERNAL_6d9b2503_4_k_cu_10bd85cd4cuda3std6ranges3__45__cpo8distanceE - _ZN34_INTERNAL_6d9b2503_4_k_cu_10bd85cd4cuda3std3__47nulloptE)
_ZN34_INTERNAL_6d9b2503_4_k_cu_10bd85cd4cuda3std3__47nulloptE:
	.zero		1
	.type		_ZN34_INTERNAL_6d9b2503_4_k_cu_10bd85cd4cuda3std6ranges3__45__cpo8distanceE,@object
	.size		_ZN34_INTERNAL_6d9b2503_4_k_cu_10bd85cd4cuda3std6ranges3__45__cpo8distanceE,(_ZN34_INTERNAL_6d9b2503_4_k_cu_10bd85cd6thrust24THRUST_300001_SM_1000_NS12placeholders3_10E - _ZN34_INTERNAL_6d9b2503_4_k_cu_10bd85cd4cuda3std6ranges3__45__cpo8distanceE)
_ZN34_INTERNAL_6d9b2503_4_k_cu_10bd85cd4cuda3std6ranges3__45__cpo8distanceE:
	.zero		1
	.type		_ZN34_INTERNAL_6d9b2503_4_k_cu_10bd85cd6thrust24THRUST_300001_SM_1000_NS12placeholders3_10E,@object
	.size		_ZN34_INTERNAL_6d9b2503_4_k_cu_10bd85cd6thrust24THRUST_300001_SM_1000_NS12placeholders3_10E,(_ZN34_INTERNAL_6d9b2503_4_k_cu_10bd85cd4cuda3std3__419piecewise_constructE - _ZN34_INTERNAL_6d9b2503_4_k_cu_10bd85cd6thrust24THRUST_300001_SM_1000_NS12placeholders3_10E)
_ZN34_INTERNAL_6d9b2503_4_k_cu_10bd85cd6thrust24THRUST_300001_SM_1000_NS12placeholders3_10E:
	.zero		1
	.type		_ZN34_INTERNAL_6d9b2503_4_k_cu_10bd85cd4cuda3std3__419piecewise_constructE,@object
	.size		_ZN34_INTERNAL_6d9b2503_4_k_cu_10bd85cd4cuda3std3__419piecewise_constructE,(_ZN34_INTERNAL_6d9b2503_4_k_cu_10bd85cd4cuda3std6ranges3__45__cpo5cdataE - _ZN34_INTERNAL_6d9b2503_4_k_cu_10bd85cd4cuda3std3__419piecewise_constructE)
_ZN34_INTERNAL_6d9b2503_4_k_cu_10bd85cd4cuda3std3__419piecewise_constructE:
	.zero		1
	.type		_ZN34_INTERNAL_6d9b2503_4_k_cu_10bd85cd4cuda3std6ranges3__45__cpo5cdataE,@object
	.size		_ZN34_INTERNAL_6d9b2503_4_k_cu_10bd85cd4cuda3std6ranges3__45__cpo5cdataE,(_ZN34_INTERNAL_6d9b2503_4_k_cu_10bd85cd6thrust24THRUST_300001_SM_1000_NS12placeholders2_2E - _ZN34_INTERNAL_6d9b2503_4_k_cu_10bd85cd4cuda3std6ranges3__45__cpo5cdataE)
_ZN34_INTERNAL_6d9b2503_4_k_cu_10bd85cd4cuda3std6ranges3__45__cpo5cdataE:
	.zero		1
	.type		_ZN34_INTERNAL_6d9b2503_4_k_cu_10bd85cd6thrust24THRUST_300001_SM_1000_NS12placeholders2_2E,@object
	.size		_ZN34_INTERNAL_6d9b2503_4_k_cu_10bd85cd6thrust24THRUST_300001_SM_1000_NS12placeholders2_2E,(_ZN34_INTERNAL_6d9b2503_4_k_cu_10bd85cd4cuda3std3__45__cpo3endE - _ZN34_INTERNAL_6d9b2503_4_k_cu_10bd85cd6thrust24THRUST_300001_SM_1000_NS12placeholders2_2E)
_ZN34_INTERNAL_6d9b2503_4_k_cu_10bd85cd6thrust24THRUST_300001_SM_1000_NS12placeholders2_2E:
	.zero		1
	.type		_ZN34_INTERNAL_6d9b2503_4_k_cu_10bd85cd4cuda3std3__45__cpo3endE,@object
	.size		_ZN34_INTERNAL_6d9b2503_4_k_cu_10bd85cd4cuda3std3__45__cpo3endE,(_ZN34_INTERNAL_6d9b2503_4_k_cu_10bd85cd4cuda3std6ranges3__45__cpo3endE - _ZN34_INTERNAL_6d9b2503_4_k_cu_10bd85cd4cuda3std3__45__cpo3endE)
_ZN34_INTERNAL_6d9b2503_4_k_cu_10bd85cd4cuda3std3__45__cpo3endE:
	.zero		1
	.type		_ZN34_INTERNAL_6d9b2503_4_k_cu_10bd85cd4cuda3std6ranges3__45__cpo3endE,@object
	.size		_ZN34_INTERNAL_6d9b2503_4_k_cu_10bd85cd4cuda3std6ranges3__45__cpo3endE,(_ZN34_INTERNAL_6d9b2503_4_k_cu_10bd85cd6thrust24THRUST_300001_SM_1000_NS12placeholders2_6E - _ZN34_INTERNAL_6d9b2503_4_k_cu_10bd85cd4cuda3std6ranges3__45__cpo3endE)
_ZN34_INTERNAL_6d9b2503_4_k_cu_10bd85cd4cuda3std6ranges3__45__cpo3endE:
	.zero		1
	.type		_ZN34_INTERNAL_6d9b2503_4_k_cu_10bd85cd6thrust24THRUST_300001_SM_1000_NS12placeholders2_6E,@object
	.size		_ZN34_INTERNAL_6d9b2503_4_k_cu_10bd85cd6thrust24THRUST_300001_SM_1000_NS12placeholders2_6E,(_ZN34_INTERNAL_6d9b2503_4_k_cu_10bd85cd4cuda3std3__45__cpo4rendE - _ZN34_INTERNAL_6d9b2503_4_k_cu_10bd85cd6thrust24THRUST_300001_SM_1000_NS12placeholders2_6E)
_ZN34_INTERNAL_6d9b2503_4_k_cu_10bd85cd6thrust24THRUST_300001_SM_1000_NS12placeholders2_6E:
	.zero		1
	.type		_ZN34_INTERNAL_6d9b2503_4_k_cu_10bd85cd4cuda3std3__45__cpo4rendE,@object
	.size		_ZN34_INTERNAL_6d9b2503_4_k_cu_10bd85cd4cuda3std3__45__cpo4rendE,(_ZN34_INTERNAL_6d9b2503_4_k_cu_10bd85cd4cuda3std6ranges3__45__cpo9iter_swapE - _ZN34_INTERNAL_6d9b2503_4_k_cu_10bd85cd4cuda3std3__45__cpo4rendE)
_ZN34_INTERNAL_6d9b2503_4_k_cu_10bd85cd4cuda3std3__45__cpo4rendE:
	.zero		1
	.type		_ZN34_INTERNAL_6d9b2503_4_k_cu_10bd85cd4cuda3std6ranges3__45__cpo9iter_swapE,@object
	.size		_ZN34_INTERNAL_6d9b2503_4_k_cu_10bd85cd4cuda3std6ranges3__45__cpo9iter_swapE,(_ZN34_INTERNAL_6d9b2503_4_k_cu_10bd85cd4cuda3std3__48unexpectE - _ZN34_INTERNAL_6d9b2503_4_k_cu_10bd85cd4cuda3std6ranges3__45__cpo9iter_swapE)
_ZN34_INTERNAL_6d9b2503_4_k_cu_10bd85cd4cuda3std6ranges3__45__cpo9iter_swapE:
	.zero		1
	.type		_ZN34_INTERNAL_6d9b2503_4_k_cu_10bd85cd4cuda3std3__48unexpectE,@object
	.size		_ZN34_INTERNAL_6d9b2503_4_k_cu_10bd85cd4cuda3std3__48unexpectE,(_ZN34_INTERNAL_6d9b2503_4_k_cu_10bd85cd6thrust24THRUST_300001_SM_1000_NS8cuda_cub3parE - _ZN34_INTERNAL_6d9b2503_4_k_cu_10bd85cd4cuda3std3__48unexpectE)
_ZN34_INTERNAL_6d9b2503_4_k_cu_10bd85cd4cuda3std3__48unexpectE:
	.zero		1
	.type		_ZN34_INTERNAL_6d9b2503_4_k_cu_10bd85cd6thrust24THRUST_300001_SM_1000_NS8cuda_cub3parE,@object
	.size		_ZN34_INTERNAL_6d9b2503_4_k_cu_10bd85cd6thrust24THRUST_300001_SM_1000_NS8cuda_cub3parE,(_ZN34_INTERNAL_6d9b2503_4_k_cu_10bd85cd6thrust24THRUST_300001_SM_1000_NS12placeholders2_4E - _ZN34_INTERNAL_6d9b2503_4_k_cu_10bd85cd6thrust24THRUST_300001_SM_1000_NS8cuda_cub3parE)
_ZN34_INTERNAL_6d9b2503_4_k_cu_10bd85cd6thrust24THRUST_300001_SM_1000_NS8cuda_cub3parE:
	.zero		1
	.type		_ZN34_INTERNAL_6d9b2503_4_k_cu_10bd85cd6thrust24THRUST_300001_SM_1000_NS12placeholders2_4E,@object
	.size		_ZN34_INTERNAL_6d9b2503_4_k_cu_10bd85cd6thrust24THRUST_300001_SM_1000_NS12placeholders2_4E,(_ZN34_INTERNAL_6d9b2503_4_k_cu_10bd85cd4cuda3std3__45__cpo4cendE - _ZN34_INTERNAL_6d9b2503_4_k_cu_10bd85cd6thrust24THRUST_300001_SM_1000_NS12placeholders2_4E)
_ZN34_INTERNAL_6d9b2503_4_k_cu_10bd85cd6thrust24THRUST_300001_SM_1000_NS12placeholders2_4E:
	.zero		1
	.type		_ZN34_INTERNAL_6d9b2503_4_k_cu_10bd85cd4cuda3std3__45__cpo4cendE,@object
	.size		_ZN34_INTERNAL_6d9b2503_4_k_cu_10bd85cd4cuda3std3__45__cpo4cendE,(_ZN34_INTERNAL_6d9b2503_4_k_cu_10bd85cd4cuda3std6ranges3__45__cpo4cendE - _ZN34_INTERNAL_6d9b2503_4_k_cu_10bd85cd4cuda3std3__45__cpo4cendE)
_ZN34_INTERNAL_6d9b2503_4_k_cu_10bd85cd4cuda3std3__45__cpo4cendE:
	.zero		1
	.type		_ZN34_INTERNAL_6d9b2503_4_k_cu_10bd85cd4cuda3std6ranges3__45__cpo4cendE,@object
	.size		_ZN34_INTERNAL_6d9b2503_4_k_cu_10bd85cd4cuda3std6ranges3__45__cpo4cendE,(_ZN34_INTERNAL_6d9b2503_4_k_cu_10bd85cd4cuda3std3__420unreachable_sentinelE - _ZN34_INTERNAL_6d9b2503_4_k_cu_10bd85cd4cuda3std6ranges3__45__cpo4cendE)
_ZN34_INTERNAL_6d9b2503_4_k_cu_10bd85cd4cuda3std6ranges3__45__cpo4cendE:
	.zero		1
	.type		_ZN34_INTERNAL_6d9b2503_4_k_cu_10bd85cd4cuda3std3__420unreachable_sentinelE,@object
	.size		_ZN34_INTERNAL_6d9b2503_4_k_cu_10bd85cd4cuda3std3__420unreachable_sentinelE,(_ZN34_INTERNAL_6d9b2503_4_k_cu_10bd85cd4cuda3std6ranges3__45__cpo5ssizeE - _ZN34_INTERNAL_6d9b2503_4_k_cu_10bd85cd4cuda3std3__420unreachable_sentinelE)
_ZN34_INTERNAL_6d9b2503_4_k_cu_10bd85cd4cuda3std3__420unreachable_sentinelE:
	.zero		1
	.type		_ZN34_INTERNAL_6d9b2503_4_k_cu_10bd85cd4cuda3std6ranges3__45__cpo5ssizeE,@object
	.size		_ZN34_INTERNAL_6d9b2503_4_k_cu_10bd85cd4cuda3std6ranges3__45__cpo5ssizeE,(_ZN34_INTERNAL_6d9b2503_4_k_cu_10bd85cd6thrust24THRUST_300001_SM_1000_NS12placeholders2_8E - _ZN34_INTERNAL_6d9b2503_4_k_cu_10bd85cd4cuda3std6ranges3__45__cpo5ssizeE)
_ZN34_INTERNAL_6d9b2503_4_k_cu_10bd85cd4cuda3std6ranges3__45__cpo5ssizeE:
	.zero		1
	.type		_ZN34_INTERNAL_6d9b2503_4_k_cu_10bd85cd6thrust24THRUST_300001_SM_1000_NS12placeholders2_8E,@object
	.size		_ZN34_INTERNAL_6d9b2503_4_k_cu_10bd85cd6thrust24THRUST_300001_SM_1000_NS12placeholders2_8E,(_ZN34_INTERNAL_6d9b2503_4_k_cu_10bd85cd4cuda3std3__45__cpo5crendE - _ZN34_INTERNAL_6d9b2503_4_k_cu_10bd85cd6thrust24THRUST_300001_SM_1000_NS12placeholders2_8E)
_ZN34_INTERNAL_6d9b2503_4_k_cu_10bd85cd6thrust24THRUST_300001_SM_1000_NS12placeholders2_8E:
	.zero		1
	.type		_ZN34_INTERNAL_6d9b2503_4_k_cu_10bd85cd4cuda3std3__45__cpo5crendE,@object
	.size		_ZN34_INTERNAL_6d9b2503_4_k_cu_10bd85cd4cuda3std3__45__cpo5crendE,(_ZN34_INTERNAL_6d9b2503_4_k_cu_10bd85cd4cuda3std6ranges3__45__cpo4prevE - _ZN34_INTERNAL_6d9b2503_4_k_cu_10bd85cd4cuda3std3__45__cpo5crendE)
_ZN34_INTERNAL_6d9b2503_4_k_cu_10bd85cd4cuda3std3__45__cpo5crendE:
	.zero		1
	.type		_ZN34_INTERNAL_6d9b2503_4_k_cu_10bd85cd4cuda3std6ranges3__45__cpo4prevE,@object
	.size		_ZN34_INTERNAL_6d9b2503_4_k_cu_10bd85cd4cuda3std6ranges3__45__cpo4prevE,(_ZN34_INTERNAL_6d9b2503_4_k_cu_10bd85cd4cuda3std6ranges3__45__cpo9iter_moveE - _ZN34_INTERNAL_6d9b2503_4_k_cu_10bd85cd4cuda3std6ranges3__45__cpo4prevE)
_ZN34_INTERNAL_6d9b2503_4_k_cu_10bd85cd4cuda3std6ranges3__45__cpo4prevE:
	.zero		1
	.type		_ZN34_INTERNAL_6d9b2503_4_k_cu_10bd85cd4cuda3std6ranges3__45__cpo9iter_moveE,@object
	.size		_ZN34_INTERNAL_6d9b2503_4_k_cu_10bd85cd4cuda3std6ranges3__45__cpo9iter_moveE,(_ZN34_INTERNAL_6d9b2503_4_k_cu_10bd85cd6thrust24THRUST_300001_SM_1000_NS6system6detail10sequential3seqE - _ZN34_INTERNAL_6d9b2503_4_k_cu_10bd85cd4cuda3std6ranges3__45__cpo9iter_moveE)
_ZN34_INTERNAL_6d9b2503_4_k_cu_10bd85cd4cuda3std6ranges3__45__cpo9iter_moveE:
	.zero		1
	.type		_ZN34_INTERNAL_6d9b2503_4_k_cu_10bd85cd6thrust24THRUST_300001_SM_1000_NS6system6detail10sequential3seqE,@object
	.size		_ZN34_INTERNAL_6d9b2503_4_k_cu_10bd85cd6thrust24THRUST_300001_SM_1000_NS6system6detail10sequential3seqE,(.L_31 - _ZN34_INTERNAL_6d9b2503_4_k_cu_10bd85cd6thrust24THRUST_300001_SM_1000_NS6system6detail10sequential3seqE)
_ZN34_INTERNAL_6d9b2503_4_k_cu_10bd85cd6thrust24THRUST_300001_SM_1000_NS6system6detail10sequential3seqE:
	.zero		1
.L_31:


//--------------------- .nv.shared._Z10fivePoint4N6thrust24THRUST_300001_SM_1000_NS10device_ptrIKfEENS1_IfEEii --------------------------
	.section	.nv.shared._Z10fivePoint4N6thrust24THRUST_300001_SM_1000_NS10device_ptrIKfEENS1_IfEEii,"aw",@nobits
	.sectionflags	@""
	.align	4
.nv.shared._Z10fivePoint4N6thrust24THRUST_300001_SM_1000_NS10device_ptrIKfEENS1_IfEEii:
	.zero		2384


//--------------------- .nv.constant0._ZN3cub18CUB_300001_SM_10006detail11EmptyKernelIvEEvv --------------------------
	.section	.nv.constant0._ZN3cub18CUB_300001_SM_10006detail11EmptyKernelIvEEvv,"a",@progbits
	.sectionflags	@""
	.align	4
.nv.constant0._ZN3cub18CUB_300001_SM_10006detail11EmptyKernelIvEEvv:
	.zero		896


//--------------------- .nv.constant0._Z10fivePoint4N6thrust24THRUST_300001_SM_1000_NS10device_ptrIKfEENS1_IfEEii --------------------------
	.section	.nv.constant0._Z10fivePoint4N6thrust24THRUST_300001_SM_1000_NS10device_ptrIKfEENS1_IfEEii,"a",@progbits
	.sectionflags	@""
	.align	4
.nv.constant0._Z10fivePoint4N6thrust24THRUST_300001_SM_1000_NS10device_ptrIKfEENS1_IfEEii:
	.zero		920


//--------------------- SYMBOLS --------------------------

	.type		.nv.reservedSmem.offset0,@object
	.size		.nv.reservedSmem.offset0,0x4
	.type		.nv.reservedSmem.cap,@object
	.size		.nv.reservedSmem.cap,0x4
